//
// Generated by NVIDIA NVVM Compiler
//
// Compiler Build ID: CL-36424714
// Cuda compilation tools, release 13.0, V13.0.88
// Based on NVVM 20.0.0
//

.version 9.0
.target sm_100
.address_size 64

	// .globl	_Z3addPiS_S_

.visible .entry _Z3addPiS_S_(
	.param .u64 .ptr .align 1 _Z3addPiS_S__param_0,
	.param .u64 .ptr .align 1 _Z3addPiS_S__param_1,
	.param .u64 .ptr .align 1 _Z3addPiS_S__param_2
)
{
	.reg .b32 	%r<8>;
	.reg .b64 	%rd<11>;

	ld.param.u64 	%rd1, [_Z3addPiS_S__param_0];
	ld.param.u64 	%rd2, [_Z3addPiS_S__param_1];
	ld.param.u64 	%rd3, [_Z3addPiS_S__param_2];
	cvta.to.global.u64 	%rd4, %rd3;
	cvta.to.global.u64 	%rd5, %rd2;
	cvta.to.global.u64 	%rd6, %rd1;
	mov.u32 	%r1, %tid.x;
	mov.u32 	%r2, %ctaid.x;
	mov.u32 	%r3, %ntid.x;
	mad.lo.s32 	%r4, %r2, %r3, %r1;
	mul.wide.s32 	%rd7, %r4, 4;
	add.s64 	%rd8, %rd6, %rd7;
	ld.global.u32 	%r5, [%rd8];
	add.s64 	%rd9, %rd5, %rd7;
	ld.global.u32 	%r6, [%rd9];
	add.s32 	%r7, %r6, %r5;
	add.s64 	%rd10, %rd4, %rd7;
	st.global.u32 	[%rd10], %r7;
	ret;

}


// ===== COMPILED SASS (sm_100) =====

	.target	sm_100

	.elftype	@"ET_EXEC"


//--------------------- .note.nv.tkinfo           --------------------------
	.section	.note.nv.tkinfo,"",@"SHT_NOTE"
	.sectionflags	@"SHF_NOTE_NV_TKINFO"
	.tkinfo
        /*0018*/ 	.word	0x00000002
        /*0030*/ 	.string	""
        /*0030*/ 	.string	"ptxas"
        /*0030*/ 	.string	"Cuda compilation tools, release 13.0, V13.0.88"
        /*0030*/ 	.string	"Build cuda_13.0.r13.0/compiler.36424714_0"
        /*0030*/ 	.string	"-arch sm_100 -m 64 "



//--------------------- .note.nv.cuinfo           --------------------------
	.section	.note.nv.cuinfo,"",@"SHT_NOTE"
	.sectionflags	@"SHF_NOTE_NV_CUINFO"
        /*0018*/ 	.short	0x0002
        /*001a*/ 	.short	0x0064
        /*001c*/ 	.short	0x0082
	.zero		2


//--------------------- .nv.info                  --------------------------
	.section	.nv.info,"",@"SHT_CUDA_INFO"
	.align	4


	//----- nvinfo : EIATTR_REGCOUNT
	.align		4
        /*0000*/ 	.byte	0x04, 0x2f
        /*0002*/ 	.short	(.L_1 - .L_0)
	.align		4
.L_0:
        /*0004*/ 	.word	index@(_Z3addPiS_S_)
        /*0008*/ 	.word	0x0000000c


	//----- nvinfo : EIATTR_FRAME_SIZE
	.align		4
.L_1:
        /*000c*/ 	.byte	0x04, 0x11
        /*000e*/ 	.short	(.L_3 - .L_2)
	.align		4
.L_2:
        /*0010*/ 	.word	index@(_Z3addPiS_S_)
        /*0014*/ 	.word	0x00000000


	//----- nvinfo : EIATTR_MIN_STACK_SIZE
	.align		4
.L_3:
        /*0018*/ 	.byte	0x04, 0x12
        /*001a*/ 	.short	(.L_5 - .L_4)
	.align		4
.L_4:
        /*001c*/ 	.word	index@(_Z3addPiS_S_)
        /*0020*/ 	.word	0x00000000
.L_5:


//--------------------- .nv.compat                --------------------------
	.section	.nv.compat,"",@"SHT_CUDA_COMPAT_INFO"
	.align	4
        /*0000*/ 	.byte	0x02, 0x09, 0x00, 0x00, 0x02, 0x02, 0x01, 0x00, 0x02, 0x05, 0x05, 0x00, 0x03, 0x07, 0x01, 0x01
        /*0010*/ 	.byte	0x02, 0x03, 0x00, 0x00, 0x02, 0x06, 0x01, 0x00, 0x04, 0x0b, 0x08, 0x00, 0x09, 0x00, 0x00, 0x00
        /*0020*/ 	.byte	0x00, 0x00, 0x00, 0x00


//--------------------- .nv.info._Z3addPiS_S_     --------------------------
	.section	.nv.info._Z3addPiS_S_,"",@"SHT_CUDA_INFO"
	.sectionflags	@""
	.align	4


	//----- nvinfo : EIATTR_CUDA_API_VERSION
	.align		4
        /*0000*/ 	.byte	0x04, 0x37
        /*0002*/ 	.short	(.L_7 - .L_6)
.L_6:
        /*0004*/ 	.word	0x00000082


	//----- nvinfo : EIATTR_KPARAM_INFO
	.align		4
.L_7:
        /*0008*/ 	.byte	0x04, 0x17
        /*000a*/ 	.short	(.L_9 - .L_8)
.L_8:
        /*000c*/ 	.word	0x00000000
        /*0010*/ 	.short	0x0002
        /*0012*/ 	.short	0x0010
        /*0014*/ 	.byte	0x00, 0xf5, 0x21, 0x00


	//----- nvinfo : EIATTR_KPARAM_INFO
	.align		4
.L_9:
        /*0018*/ 	.byte	0x04, 0x17
        /*001a*/ 	.short	(.L_11 - .L_10)
.L_10:
        /*001c*/ 	.word	0x00000000
        /*0020*/ 	.short	0x0001
        /*0022*/ 	.short	0x0008
        /*0024*/ 	.byte	0x00, 0xf5, 0x21, 0x00


	//----- nvinfo : EIATTR_KPARAM_INFO
	.align		4
.L_11:
        /*0028*/ 	.byte	0x04, 0x17
        /*002a*/ 	.short	(.L_13 - .L_12)
.L_12:
        /*002c*/ 	.word	0x00000000
        /*0030*/ 	.short	0x0000
        /*0032*/ 	.short	0x0000
        /*0034*/ 	.byte	0x00, 0xf5, 0x21, 0x00


	//----- nvinfo : EIATTR_SPARSE_MMA_MASK
	.align		4
.L_13:
        /*0038*/ 	.byte	0x03, 0x50
        /*003a*/ 	.short	0x0000


	//----- nvinfo : EIATTR_MAXREG_COUNT
	.align		4
        /*003c*/ 	.byte	0x03, 0x1b
        /*003e*/ 	.short	0x00ff


	//----- nvinfo : EIATTR_MERCURY_ISA_VERSION
	.align		4
        /*0040*/ 	.byte	0x03, 0x5f
        /*0042*/ 	.short	0x0101


	//----- nvinfo : EIATTR_VRC_CTA_INIT_COUNT
	.align		4
        /*0044*/ 	.byte	0x02, 0x4a
	.zero		1
	.zero		1


	//----- nvinfo : EIATTR_EXIT_INSTR_OFFSETS
	.align		4
        /*0048*/ 	.byte	0x04, 0x1c
        /*004a*/ 	.short	(.L_15 - .L_14)


	//   ....[0]....
.L_14:
        /*004c*/ 	.word	0x00000100


	//----- nvinfo : EIATTR_CBANK_PARAM_SIZE
	.align		4
.L_15:
        /*0050*/ 	.byte	0x03, 0x19
        /*0052*/ 	.short	0x0018


	//----- nvinfo : EIATTR_PARAM_CBANK
	.align		4
        /*0054*/ 	.byte	0x04, 0x0a
        /*0056*/ 	.short	(.L_17 - .L_16)
	.align		4
.L_16:
        /*0058*/ 	.word	index@(.nv.constant0._Z3addPiS_S_)
        /*005c*/ 	.short	0x0380
        /*005e*/ 	.short	0x0018


	//----- nvinfo : EIATTR_SW_WAR
	.align		4
.L_17:
        /*0060*/ 	.byte	0x04, 0x36
        /*0062*/ 	.short	(.L_19 - .L_18)
.L_18:
        /*0064*/ 	.word	0x00000008
.L_19:


//--------------------- .nv.callgraph             --------------------------
	.section	.nv.callgraph,"",@"SHT_CUDA_CALLGRAPH"
	.align	4
	.sectionentsize	8
	.align		4
        /*0000*/ 	.word	0x00000000
	.align		4
        /*0004*/ 	.word	0xffffffff
	.align		4
        /*0008*/ 	.word	0x00000000
	.align		4
        /*000c*/ 	.word	0xfffffffe
	.align		4
        /*0010*/ 	.word	0x00000000
	.align		4
        /*0014*/ 	.word	0xfffffffd
	.align		4
        /*0018*/ 	.word	0x00000000
	.align		4
        /*001c*/ 	.word	0xfffffffc


//--------------------- .text._Z3addPiS_S_        --------------------------
	.section	.text._Z3addPiS_S_,"ax",@progbits
	.align	128
        .global         _Z3addPiS_S_
        .type           _Z3addPiS_S_,@function
        .size           _Z3addPiS_S_,(.L_x_1 - _Z3addPiS_S_)
        .other          _Z3addPiS_S_,@"STO_CUDA_ENTRY STV_DEFAULT"
_Z3addPiS_S_:
.text._Z3addPiS_S_:
[----:B------:R-:W-:Y:S01]  /*0000*/  LDC R1, c[0x0][0x37c] ;  /* 0x0000df00ff017b82 */ /* 0x000fe20000000800 */
[----:B------:R-:W0:Y:S07]  /*0010*/  S2R R9, SR_TID.X ;  /* 0x0000000000097919 */ /* 0x000e2e0000002100 */
[----:B------:R-:W0:Y:S01]  /*0020*/  S2UR UR6, SR_CTAID.X ;  /* 0x00000000000679c3 */ /* 0x000e220000002500 */
[----:B------:R-:W1:Y:S07]  /*0030*/  LDCU.64 UR4, c[0x0][0x358] ;  /* 0x00006b00ff0477ac */ /* 0x000e6e0008000a00 */
[----:B------:R-:W0:Y:S08]  /*0040*/  LDC R0, c[0x0][0x360] ;  /* 0x0000d800ff007b82 */ /* 0x000e300000000800 */
[----:B------:R-:W2:Y:S08]  /*0050*/  LDC.64 R2, c[0x0][0x380] ;  /* 0x0000e000ff027b82 */ /* 0x000eb00000000a00 */
[----:B------:R-:W3:Y:S01]  /*0060*/  LDC.64 R4, c[0x0][0x388] ;  /* 0x0000e200ff047b82 */ /* 0x000ee20000000a00 */
[----:B0-----:R-:W-:-:S07]  /*0070*/  IMAD R9, R0, UR6, R9 ;  /* 0x0000000600097c24 */ /* 0x001fce000f8e0209 */
[----:B------:R-:W0:Y:S01]  /*0080*/  LDC.64 R6, c[0x0][0x390] ;  /* 0x0000e400ff067b82 */ /* 0x000e220000000a00 */
[----:B--2---:R-:W-:-:S06]  /*0090*/  IMAD.WIDE R2, R9, 0x4, R2 ;  /* 0x0000000409027825 */ /* 0x004fcc00078e0202 */
[----:B-1----:R-:W2:Y:S01]  /*00a0*/  LDG.E R2, desc[UR4][R2.64] ;  /* 0x0000000402027981 */ /* 0x002ea2000c1e1900 */
[----:B---3--:R-:W-:-:S06]  /*00b0*/  IMAD.WIDE R4, R9, 0x4, R4 ;  /* 0x0000000409047825 */ /* 0x008fcc00078e0204 */
[----:B------:R-:W2:Y:S01]  /*00c0*/  LDG.E R5, desc[UR4][R4.64] ;  /* 0x0000000404057981 */ /* 0x000ea2000c1e1900 */
[----:B0-----:R-:W-:Y:S01]  /*00d0*/  IMAD.WIDE R6, R9, 0x4, R6 ;  /* 0x0000000409067825 */ /* 0x001fe200078e0206 */
[----:B--2---:R-:W-:-:S05]  /*00e0*/  IADD3 R9, PT, PT, R2, R5, RZ ;  /* 0x0000000502097210 */ /* 0x004fca0007ffe0ff */
[----:B------:R-:W-:Y:S01]  /*00f0*/  STG.E desc[UR4][R6.64], R9 ;  /* 0x0000000906007986 */ /* 0x000fe2000c101904 */
[----:B------:R-:W-:Y:S05]  /*0100*/  EXIT ;  /* 0x000000000000794d */ /* 0x000fea0003800000 */
.L_x_0:
[----:B------:R-:W-:-:S00]  /*0110*/  BRA `(.L_x_0) ;  /* 0xfffffffc00fc7947 */ /* 0x000fc0000383ffff */
[----:B------:R-:W-:-:S00]  /*0120*/  NOP ;  /* 0x0000000000007918 */ /* 0x000fc00000000000 */
        /* <DEDUP_REMOVED lines=13> */
.L_x_1:


//--------------------- .nv.shared.reserved.0     --------------------------
	.section	.nv.shared.reserved.0,"aw",@nobits
	.weak		__nv_reservedSMEM_offset_0_alias
	.size		__nv_reservedSMEM_offset_0_alias, 0, 64
	.other		__nv_reservedSMEM_offset_0_alias,@"STO_CUDA_RESERVED_SHARED STV_DEFAULT"
__nv_reservedSMEM_offset_0_alias:
	.zero		0
	.zero		64


//--------------------- .nv.constant0._Z3addPiS_S_ --------------------------
	.section	.nv.constant0._Z3addPiS_S_,"a",@progbits
	.sectionflags	@""
	.align	4
.nv.constant0._Z3addPiS_S_:
	.zero		920


//--------------------- SYMBOLS --------------------------

	.type		.nv.reservedSmem.offset0,@object
	.size		.nv.reservedSmem.offset0,0x4
